	.headerflags	@"EF_CUDA_TEXMODE_UNIFIED EF_CUDA_64BIT_ADDRESS EF_CUDA_ACCELERATORS EF_CUDA_SM90 EF_CUDA_VIRTUAL_SM(EF_CUDA_SM90)"
	.elftype	@"ET_EXEC"


//--------------------- .nv.info                  --------------------------
	.section	.nv.info,"",@"SHT_CUDA_INFO"
	.align	4


	//----- nvinfo : EIATTR_REGCOUNT
	.align		4
        /*0000*/ 	.byte	0x04, 0x2f
        /*0002*/ 	.short	(.L_3 - .L_2)
	.align		4
.L_2:
        /*0004*/ 	.word	index@(triton_poi_fused__native_batch_norm_legit_no_training_add_3)
        /*0008*/ 	.word	0x0000001b


	//----- nvinfo : EIATTR_MIN_STACK_SIZE
	.align		4
.L_3:
        /*000c*/ 	.byte	0x04, 0x12
        /*000e*/ 	.short	(.L_5 - .L_4)
	.align		4
.L_4:
        /*0010*/ 	.word	index@(triton_poi_fused__native_batch_norm_legit_no_training_add_3)
        /*0014*/ 	.word	0x00000000


	//----- nvinfo : EIATTR_FRAME_SIZE
	.align		4
.L_5:
        /*0018*/ 	.byte	0x04, 0x11
        /*001a*/ 	.short	(.L_7 - .L_6)
	.align		4
.L_6:
        /*001c*/ 	.word	index@(triton_poi_fused__native_batch_norm_legit_no_training_add_3)
        /*0020*/ 	.word	0x00000000


	//----- nvinfo : EIATTR_MIN_STACK_SIZE
	.align		4
.L_7:
        /*0024*/ 	.byte	0x04, 0x12
        /*0026*/ 	.short	(.L_9 - .L_8)
	.align		4
.L_8:
        /*0028*/ 	.word	index@(triton_poi_fused__native_batch_norm_legit_no_training_add_3)
        /*002c*/ 	.word	0x00000000
.L_9:


//--------------------- .nv.info.triton_poi_fused__native_batch_norm_legit_no_training_add_3 --------------------------
	.section	.nv.info.triton_poi_fused__native_batch_norm_legit_no_training_add_3,"",@"SHT_CUDA_INFO"
	.sectionflags	@""
	.align	4


	//----- nvinfo : EIATTR_CUDA_API_VERSION
	.align		4
        /*0000*/ 	.byte	0x04, 0x37
        /*0002*/ 	.short	(.L_11 - .L_10)
.L_10:
        /*0004*/ 	.word	0x0000007c


	//----- nvinfo : EIATTR_KPARAM_INFO
	.align		4
.L_11:
        /*0008*/ 	.byte	0x04, 0x17
        /*000a*/ 	.short	(.L_13 - .L_12)
.L_12:
        /*000c*/ 	.word	0x00000000
        /*0010*/ 	.short	0x0007
        /*0012*/ 	.short	0x0038
        /*0014*/ 	.byte	0x00, 0xf0, 0x11, 0x00


	//----- nvinfo : EIATTR_KPARAM_INFO
	.align		4
.L_13:
        /*0018*/ 	.byte	0x04, 0x17
        /*001a*/ 	.short	(.L_15 - .L_14)
.L_14:
        /*001c*/ 	.word	0x00000000
        /*0020*/ 	.short	0x0006
        /*0022*/ 	.short	0x0030
        /*0024*/ 	.byte	0x00, 0xf4, 0x21, 0x00


	//----- nvinfo : EIATTR_KPARAM_INFO
	.align		4
.L_15:
        /*0028*/ 	.byte	0x04, 0x17
        /*002a*/ 	.short	(.L_17 - .L_16)
.L_16:
        /*002c*/ 	.word	0x00000000
        /*0030*/ 	.short	0x0005
        /*0032*/ 	.short	0x0028
        /*0034*/ 	.byte	0x00, 0xf4, 0x21, 0x00


	//----- nvinfo : EIATTR_KPARAM_INFO
	.align		4
.L_17:
        /*0038*/ 	.byte	0x04, 0x17
        /*003a*/ 	.short	(.L_19 - .L_18)
.L_18:
        /*003c*/ 	.word	0x00000000
        /*0040*/ 	.short	0x0004
        /*0042*/ 	.short	0x0020
        /*0044*/ 	.byte	0x00, 0xf4, 0x21, 0x00


	//----- nvinfo : EIATTR_KPARAM_INFO
	.align		4
.L_19:
        /*0048*/ 	.byte	0x04, 0x17
        /*004a*/ 	.short	(.L_21 - .L_20)
.L_20:
        /*004c*/ 	.word	0x00000000
        /*0050*/ 	.short	0x0003
        /*0052*/ 	.short	0x0018
        /*0054*/ 	.byte	0x00, 0xf4, 0x21, 0x00


	//----- nvinfo : EIATTR_KPARAM_INFO
	.align		4
.L_21:
        /*0058*/ 	.byte	0x04, 0x17
        /*005a*/ 	.short	(.L_23 - .L_22)
.L_22:
        /*005c*/ 	.word	0x00000000
        /*0060*/ 	.short	0x0002
        /*0062*/ 	.short	0x0010
        /*0064*/ 	.byte	0x00, 0xf4, 0x21, 0x00


	//----- nvinfo : EIATTR_KPARAM_INFO
	.align		4
.L_23:
        /*0068*/ 	.byte	0x04, 0x17
        /*006a*/ 	.short	(.L_25 - .L_24)
.L_24:
        /*006c*/ 	.word	0x00000000
        /*0070*/ 	.short	0x0001
        /*0072*/ 	.short	0x0008
        /*0074*/ 	.byte	0x00, 0xf4, 0x21, 0x00


	//----- nvinfo : EIATTR_KPARAM_INFO
	.align		4
.L_25:
        /*0078*/ 	.byte	0x04, 0x17
        /*007a*/ 	.short	(.L_27 - .L_26)
.L_26:
        /*007c*/ 	.word	0x00000000
        /*0080*/ 	.short	0x0000
        /*0082*/ 	.short	0x0000
        /*0084*/ 	.byte	0x00, 0xf4, 0x21, 0x00


	//----- nvinfo : EIATTR_SPARSE_MMA_MASK
	.align		4
.L_27:
        /*0088*/ 	.byte	0x03, 0x50
        /*008a*/ 	.short	0x0000


	//----- nvinfo : EIATTR_MAXREG_COUNT
	.align		4
        /*008c*/ 	.byte	0x03, 0x1b
        /*008e*/ 	.short	0x00ff


	//----- nvinfo : EIATTR_EXIT_INSTR_OFFSETS
	.align		4
        /*0090*/ 	.byte	0x04, 0x1c
        /*0092*/ 	.short	(.L_29 - .L_28)


	//   ....[0]....
.L_28:
        /*0094*/ 	.word	0x000004c0


	//   ....[1]....
        /*0098*/ 	.word	0x000004e0


	//----- nvinfo : EIATTR_REQNTID
	.align		4
.L_29:
        /*009c*/ 	.byte	0x04, 0x10
        /*009e*/ 	.short	(.L_31 - .L_30)
.L_30:
        /*00a0*/ 	.word	0x00000020
        /*00a4*/ 	.word	0x00000001
        /*00a8*/ 	.word	0x00000001


	//----- nvinfo : EIATTR_CBANK_PARAM_SIZE
	.align		4
.L_31:
        /*00ac*/ 	.byte	0x03, 0x19
        /*00ae*/ 	.short	0x003c


	//----- nvinfo : EIATTR_PARAM_CBANK
	.align		4
        /*00b0*/ 	.byte	0x04, 0x0a
        /*00b2*/ 	.short	(.L_33 - .L_32)
	.align		4
.L_32:
        /*00b4*/ 	.word	index@(.nv.constant0.triton_poi_fused__native_batch_norm_legit_no_training_add_3)
        /*00b8*/ 	.short	0x0210
        /*00ba*/ 	.short	0x003c


	//----- nvinfo : EIATTR_SW_WAR
	.align		4
.L_33:
        /*00bc*/ 	.byte	0x04, 0x36
        /*00be*/ 	.short	(.L_35 - .L_34)
.L_34:
        /*00c0*/ 	.word	0x00000008
.L_35:


//--------------------- .nv.callgraph             --------------------------
	.section	.nv.callgraph,"",@"SHT_CUDA_CALLGRAPH"
	.align	4
	.sectionentsize	8
	.align		4
        /*0000*/ 	.word	0x00000000
	.align		4
        /*0004*/ 	.word	0xffffffff
	.align		4
        /*0008*/ 	.word	0x00000000
	.align		4
        /*000c*/ 	.word	0xfffffffe
	.align		4
        /*0010*/ 	.word	0x00000000
	.align		4
        /*0014*/ 	.word	0xfffffffd
	.align		4
        /*0018*/ 	.word	0x00000000
	.align		4
        /*001c*/ 	.word	0xfffffffc


//--------------------- .nv.constant4             --------------------------
	.section	.nv.constant4,"a",@progbits
	.align	8
	.align		8
.nv.constant4:
        /*0000*/ 	.dword	_$_str
	.align		8
        /*0008*/ 	.dword	_$_str_$_2


//--------------------- .text.triton_poi_fused__native_batch_norm_legit_no_training_add_3 --------------------------
	.section	.text.triton_poi_fused__native_batch_norm_legit_no_training_add_3,"ax",@progbits
	.align	128
        .global         triton_poi_fused__native_batch_norm_legit_no_training_add_3
        .type           triton_poi_fused__native_batch_norm_legit_no_training_add_3,@function
        .size           triton_poi_fused__native_batch_norm_legit_no_training_add_3,(.L_x_1 - triton_poi_fused__native_batch_norm_legit_no_training_add_3)
        .other          triton_poi_fused__native_batch_norm_legit_no_training_add_3,@"STO_CUDA_ENTRY STV_DEFAULT"
triton_poi_fused__native_batch_norm_legit_no_training_add_3:
.text.triton_poi_fused__native_batch_norm_legit_no_training_add_3:
[----:B------:R-:W0:Y:S01]  /*0000*/  LDC R1, c[0x0][0x28] ;  /* 0x00000a00ff017b82 */ /* 0x000e220000000800 */
[----:B------:R-:W1:Y:S01]  /*0010*/  S2R R0, SR_TID.X ;  /* 0x0000000000007919 */ /* 0x000e620000002100 */
[----:B------:R-:W-:Y:S02]  /*0020*/  CS2R R18, SRZ ;  /* 0x0000000000127805 */ /* 0x000fe4000001ff00 */
[----:B------:R-:W-:Y:S01]  /*0030*/  CS2R R20, SRZ ;  /* 0x0000000000147805 */ /* 0x000fe2000001ff00 */
[----:B------:R-:W-:Y:S01]  /*0040*/  ULDC.64 UR4, c[0x0][0x208] ;  /* 0x0000820000047ab9 */ /* 0x000fe20000000a00 */
[----:B------:R-:W2:Y:S02]  /*0050*/  S2R R5, SR_CTAID.X ;  /* 0x0000000000057919 */ /* 0x000ea40000002500 */
[----:B------:R-:W3:Y:S08]  /*0060*/  LDC.64 R6, c[0x0][0x210] ;  /* 0x00008400ff067b82 */ /* 0x000ef00000000a00 */
[----:B------:R-:W4:Y:S08]  /*0070*/  LDC.64 R8, c[0x0][0x218] ;  /* 0x00008600ff087b82 */ /* 0x000f300000000a00 */
[----:B------:R-:W5:Y:S08]  /*0080*/  LDC.64 R10, c[0x0][0x228] ;  /* 0x00008a00ff0a7b82 */ /* 0x000f700000000a00 */
[----:B------:R-:W3:Y:S01]  /*0090*/  LDC.64 R12, c[0x0][0x230] ;  /* 0x00008c00ff0c7b82 */ /* 0x000ee20000000a00 */
[----:B-1----:R-:W-:-:S02]  /*00a0*/  SHF.L.U32 R0, R0, 0x1, RZ ;  /* 0x0000000100007819 */ /* 0x002fc400000006ff */
[----:B--2---:R-:W-:-:S05]  /*00b0*/  SHF.R.S32.HI R3, RZ, 0x19, R5 ;  /* 0x00000019ff037819 */ /* 0x004fca0000011405 */
[----:B------:R-:W1:Y:S01]  /*00c0*/  LDC.64 R14, c[0x0][0x238] ;  /* 0x00008e00ff0e7b82 */ /* 0x000e620000000a00 */
[----:B------:R-:W-:Y:S02]  /*00d0*/  LOP3.LUT R0, R0, 0x3e, RZ, 0xc0, !PT ;  /* 0x0000003e00007812 */ /* 0x000fe400078ec0ff */
[----:B------:R-:W-:Y:S02]  /*00e0*/  SGXT R3, R3, 0x1 ;  /* 0x000000010303781a */ /* 0x000fe40000000200 */
[----:B------:R-:W-:-:S03]  /*00f0*/  LEA R0, R5, R0, 0x6 ;  /* 0x0000000005007211 */ /* 0x000fc600078e30ff */
[----:B------:R-:W2:Y:S01]  /*0100*/  LDC.64 R4, c[0x0][0x220] ;  /* 0x00008800ff047b82 */ /* 0x000ea20000000a00 */
[----:B------:R-:W-:Y:S02]  /*0110*/  LEA.HI R3, R3, R0, RZ, 0x2 ;  /* 0x0000000003037211 */ /* 0x000fe400078f10ff */
[----:B------:R-:W-:Y:S02]  /*0120*/  ISETP.GE.AND P4, PT, R0, 0x40, PT ;  /* 0x000000400000780c */ /* 0x000fe40003f86270 */
[----:B------:R-:W-:-:S04]  /*0130*/  SHF.R.S32.HI R3, RZ, 0x2, R3 ;  /* 0x00000002ff037819 */ /* 0x000fc80000011403 */
[----:B------:R-:W-:-:S04]  /*0140*/  LEA.HI R2, R3, R3, RZ, 0x2 ;  /* 0x0000000303027211 */ /* 0x000fc800078f10ff */
[----:B------:R-:W-:-:S04]  /*0150*/  LOP3.LUT R2, R2, 0xfffffffc, RZ, 0xc0, !PT ;  /* 0xfffffffc02027812 */ /* 0x000fc800078ec0ff */
[----:B------:R-:W-:-:S05]  /*0160*/  IADD3 R17, R3, -R2, RZ ;  /* 0x8000000203117210 */ /* 0x000fca0007ffe0ff */
[----:B--2---:R-:W-:-:S05]  /*0170*/  IMAD.WIDE R4, R17, 0x4, R4 ;  /* 0x0000000411047825 */ /* 0x004fca00078e0204 */
[----:B------:R-:W2:Y:S04]  /*0180*/  @!P4 LDG.E.EL R18, desc[UR4][R4.64] ;  /* 0x000000040412c981 */ /* 0x000ea8000c2e1900 */
[----:B------:R1:W2:Y:S01]  /*0190*/  @!P4 LDG.E.EL R20, desc[UR4][R4.64] ;  /* 0x000000040414c981 */ /* 0x0002a2000c2e1900 */
[----:B------:R-:W-:Y:S01]  /*01a0*/  HFMA2.MMA R16, -RZ, RZ, 0, 0 ;  /* 0x00000000ff107435 */ /* 0x000fe200000001ff */
[----:B------:R-:W-:Y:S01]  /*01b0*/  CS2R R2, SRZ ;  /* 0x0000000000027805 */ /* 0x000fe2000001ff00 */
[----:B---3--:R-:W-:Y:S01]  /*01c0*/  IMAD.WIDE R6, R0, 0x4, R6 ;  /* 0x0000000400067825 */ /* 0x008fe200078e0206 */
[----:B------:R-:W-:Y:S01]  /*01d0*/  HFMA2.MMA R24, -RZ, RZ, 0, 0 ;  /* 0x00000000ff187435 */ /* 0x000fe200000001ff */
[----:B------:R-:W-:Y:S02]  /*01e0*/  MOV R22, RZ ;  /* 0x000000ff00167202 */ /* 0x000fe40000000f00 */
[C---:B----4-:R-:W-:Y:S01]  /*01f0*/  IMAD.WIDE R8, R17.reuse, 0x4, R8 ;  /* 0x0000000411087825 */ /* 0x050fe200078e0208 */
[----:B------:R3:W4:Y:S03]  /*0200*/  @!P4 LDG.E.64 R2, desc[UR4][R6.64] ;  /* 0x000000040602c981 */ /* 0x000726000c1e1b00 */
[C---:B-----5:R-:W-:Y:S01]  /*0210*/  IMAD.WIDE R10, R17.reuse, 0x4, R10 ;  /* 0x00000004110a7825 */ /* 0x060fe200078e020a */
[----:B------:R-:W4:Y:S03]  /*0220*/  @!P4 LDG.E.EL R19, desc[UR4][R8.64] ;  /* 0x000000040813c981 */ /* 0x000f26000c2e1900 */
[----:B0-----:R-:W-:Y:S01]  /*0230*/  IMAD.WIDE R12, R17, 0x4, R12 ;  /* 0x00000004110c7825 */ /* 0x001fe200078e020c */
[----:B------:R-:W5:Y:S01]  /*0240*/  @!P4 LDG.E.EL R16, desc[UR4][R8.64] ;  /* 0x000000040810c981 */ /* 0x000f62000c2e1900 */
[----:B------:R-:W-:-:S02]  /*0250*/  MOV R17, RZ ;  /* 0x000000ff00117202 */ /* 0x000fc40000000f00 */
[----:B-1----:R-:W-:Y:S01]  /*0260*/  CS2R R4, SRZ ;  /* 0x0000000000047805 */ /* 0x002fe2000001ff00 */
[----:B------:R-:W-:Y:S01]  /*0270*/  IMAD.WIDE R14, R0, 0x4, R14 ;  /* 0x00000004000e7825 */ /* 0x000fe200078e020e */
[----:B------:R-:W4:Y:S01]  /*0280*/  @!P4 LDG.E.EL R21, desc[UR4][R10.64] ;  /* 0x000000040a15c981 */ /* 0x000f22000c2e1900 */
[----:B---3--:R-:W0:Y:S03]  /*0290*/  LDC.64 R6, c[0x0][0x240] ;  /* 0x00009000ff067b82 */ /* 0x008e260000000a00 */
[----:B------:R1:W3:Y:S04]  /*02a0*/  @!P4 LDG.E.EL R22, desc[UR4][R10.64] ;  /* 0x000000040a16c981 */ /* 0x0002e8000c2e1900 */
[----:B------:R-:W3:Y:S04]  /*02b0*/  @!P4 LDG.E.EL R24, desc[UR4][R12.64] ;  /* 0x000000040c18c981 */ /* 0x000ee8000c2e1900 */
[----:B------:R-:W3:Y:S04]  /*02c0*/  @!P4 LDG.E.EL R17, desc[UR4][R12.64] ;  /* 0x000000040c11c981 */ /* 0x000ee8000c2e1900 */
[----:B------:R-:W3:Y:S01]  /*02d0*/  @!P4 LDG.E.64 R4, desc[UR4][R14.64] ;  /* 0x000000040e04c981 */ /* 0x000ee2000c1e1b00 */
[----:B-1----:R-:W-:Y:S01]  /*02e0*/  HFMA2.MMA R10, -RZ, RZ, 1.625, 0 ;  /* 0x3e800000ff0a7435 */ /* 0x002fe200000001ff */
[----:B--2---:R-:W-:Y:S01]  /*02f0*/  FADD R18, R18, 9.9999997473787516356e-06 ;  /* 0x3727c5ac12127421 */ /* 0x004fe20000000000 */
[----:B------:R-:W-:-:S03]  /*0300*/  FADD R20, R20, 9.9999997473787516356e-06 ;  /* 0x3727c5ac14147421 */ /* 0x000fc60000000000 */
[----:B------:R-:W1:Y:S08]  /*0310*/  MUFU.SQRT R8, R18 ;  /* 0x0000001200087308 */ /* 0x000e700000002000 */
[----:B------:R-:W2:Y:S01]  /*0320*/  MUFU.SQRT R9, R20 ;  /* 0x0000001400097308 */ /* 0x000ea20000002000 */
[C---:B-1----:R-:W-:Y:S02]  /*0330*/  FSETP.GT.AND P0, PT, R8.reuse, 8.50705917302346158658e+37, PT ;  /* 0x7e8000000800780b */ /* 0x042fe40003f04000 */
[----:B------:R-:W-:-:S02]  /*0340*/  FSETP.GEU.AND P2, PT, R8, 1.175494350822287508e-38, PT ;  /* 0x008000000800780b */ /* 0x000fc40003f4e000 */
[C---:B--2---:R-:W-:Y:S02]  /*0350*/  FSETP.GT.AND P1, PT, R9.reuse, 8.50705917302346158658e+37, PT ;  /* 0x7e8000000900780b */ /* 0x044fe40003f24000 */
[----:B------:R-:W-:-:S07]  /*0360*/  FSETP.GEU.AND P3, PT, R9, 1.175494350822287508e-38, PT ;  /* 0x008000000900780b */ /* 0x000fce0003f6e000 */
[----:B------:R-:W-:-:S04]  /*0370*/  @P0 FMUL R8, R8, 0.25 ;  /* 0x3e80000008080820 */ /* 0x000fc80000400000 */
[----:B------:R-:W-:Y:S01]  /*0380*/  @!P2 FMUL R8, R8, 16777216 ;  /* 0x4b8000000808a820 */ /* 0x000fe20000400000 */
[----:B------:R-:W-:-:S04]  /*0390*/  @P1 FMUL R9, R9, 0.25 ;  /* 0x3e80000009091820 */ /* 0x000fc80000400000 */
[----:B------:R-:W-:Y:S01]  /*03a0*/  @!P3 FMUL R9, R9, 16777216 ;  /* 0x4b8000000909b820 */ /* 0x000fe20000400000 */
[----:B------:R-:W1:Y:S01]  /*03b0*/  MUFU.RCP R8, R8 ;  /* 0x0000000800087308 */ /* 0x000e620000001000 */
[----:B------:R-:W-:-:S07]  /*03c0*/  FSEL R11, R10, 1, P0 ;  /* 0x3f8000000a0b7808 */ /* 0x000fce0000000000 */
[----:B------:R-:W2:Y:S01]  /*03d0*/  MUFU.RCP R9, R9 ;  /* 0x0000000900097308 */ /* 0x000ea20000001000 */
[----:B------:R-:W-:Y:S01]  /*03e0*/  FSEL R10, R10, 1, P1 ;  /* 0x3f8000000a0a7808 */ /* 0x000fe20000800000 */
[----:B------:R-:W-:-:S04]  /*03f0*/  @!P2 FMUL R11, R11, 16777216 ;  /* 0x4b8000000b0ba820 */ /* 0x000fc80000400000 */
[----:B------:R-:W-:Y:S01]  /*0400*/  @!P3 FMUL R10, R10, 16777216 ;  /* 0x4b8000000a0ab820 */ /* 0x000fe20000400000 */
[----:B----4-:R-:W-:Y:S01]  /*0410*/  FADD R2, -R19, R2 ;  /* 0x0000000213027221 */ /* 0x010fe20000000100 */
[----:B-----5:R-:W-:Y:S01]  /*0420*/  FADD R3, -R16, R3 ;  /* 0x0000000310037221 */ /* 0x020fe20000000100 */
[----:B-1----:R-:W-:Y:S01]  /*0430*/  FMUL R11, R8, R11 ;  /* 0x0000000b080b7220 */ /* 0x002fe20000400000 */
[----:B--2---:R-:W-:-:S03]  /*0440*/  FMUL R10, R9, R10 ;  /* 0x0000000a090a7220 */ /* 0x004fc60000400000 */
[----:B------:R-:W-:Y:S01]  /*0450*/  FMUL R11, R2, R11 ;  /* 0x0000000b020b7220 */ /* 0x000fe20000400000 */
[----:B------:R-:W-:-:S03]  /*0460*/  FMUL R10, R3, R10 ;  /* 0x0000000a030a7220 */ /* 0x000fc60000400000 */
[----:B---3--:R-:W-:Y:S01]  /*0470*/  FFMA R11, R11, R21, R24 ;  /* 0x000000150b0b7223 */ /* 0x008fe20000000018 */
[----:B------:R-:W-:Y:S01]  /*0480*/  FFMA R10, R10, R22, R17 ;  /* 0x000000160a0a7223 */ /* 0x000fe20000000011 */
[----:B0-----:R-:W-:-:S04]  /*0490*/  IMAD.WIDE R2, R0, 0x4, R6 ;  /* 0x0000000400027825 */ /* 0x001fc800078e0206 */
[----:B------:R-:W-:Y:S01]  /*04a0*/  FADD R4, R11, R4 ;  /* 0x000000040b047221 */ /* 0x000fe20000000000 */
[----:B------:R-:W-:Y:S01]  /*04b0*/  FADD R5, R10, R5 ;  /* 0x000000050a057221 */ /* 0x000fe20000000000 */
[----:B------:R-:W-:Y:S06]  /*04c0*/  @P4 EXIT ;  /* 0x000000000000494d */ /* 0x000fec0003800000 */
[----:B------:R-:W-:Y:S01]  /*04d0*/  STG.E.64 desc[UR4][R2.64], R4 ;  /* 0x0000000402007986 */ /* 0x000fe2000c101b04 */
[----:B------:R-:W-:Y:S05]  /*04e0*/  EXIT ;  /* 0x000000000000794d */ /* 0x000fea0003800000 */
.L_x_0:
[----:B------:R-:W-:-:S00]  /*04f0*/  BRA `(.L_x_0) ;  /* 0xfffffffc00fc7947 */ /* 0x000fc0000383ffff */
[----:B------:R-:W-:-:S00]  /*0500*/  NOP ;  /* 0x0000000000007918 */ /* 0x000fc00000000000 */
[----:B------:R-:W-:-:S00]  /*0510*/  NOP ;  /* 0x0000000000007918 */ /* 0x000fc00000000000 */
[----:B------:R-:W-:-:S00]  /*0520*/  NOP ;  /* 0x0000000000007918 */ /* 0x000fc00000000000 */
[----:B------:R-:W-:-:S00]  /*0530*/  NOP ;  /* 0x0000000000007918 */ /* 0x000fc00000000000 */
[----:B------:R-:W-:-:S00]  /*0540*/  NOP ;  /* 0x0000000000007918 */ /* 0x000fc00000000000 */
[----:B------:R-:W-:-:S00]  /*0550*/  NOP ;  /* 0x0000000000007918 */ /* 0x000fc00000000000 */
[----:B------:R-:W-:-:S00]  /*0560*/  NOP ;  /* 0x0000000000007918 */ /* 0x000fc00000000000 */
[----:B------:R-:W-:-:S00]  /*0570*/  NOP ;  /* 0x0000000000007918 */ /* 0x000fc00000000000 */
.L_x_1:


//--------------------- .nv.global.init           --------------------------
	.section	.nv.global.init,"aw",@progbits
.nv.global.init:
	.type		_$_str,@object
	.size		_$_str,(_$_str_$_2 - _$_str)
_$_str:
        /*0000*/ 	.byte	0x5f, 0x5f, 0x43, 0x55, 0x44, 0x41, 0x5f, 0x46, 0x54, 0x5a, 0x00
	.type		_$_str_$_2,@object
	.size		_$_str_$_2,(.L_1 - _$_str_$_2)
_$_str_$_2:
        /*000b*/ 	.byte	0x5f, 0x5f, 0x43, 0x55, 0x44, 0x41, 0x5f, 0x50, 0x52, 0x45, 0x43, 0x5f, 0x53, 0x51, 0x52, 0x54
        /*001b*/ 	.byte	0x00
.L_1:


//--------------------- .nv.constant0.triton_poi_fused__native_batch_norm_legit_no_training_add_3 --------------------------
	.section	.nv.constant0.triton_poi_fused__native_batch_norm_legit_no_training_add_3,"a",@progbits
	.sectionflags	@""
	.align	4
.nv.constant0.triton_poi_fused__native_batch_norm_legit_no_training_add_3:
	.zero		588
